	.headerflags	@"EF_CUDA_TEXMODE_UNIFIED EF_CUDA_64BIT_ADDRESS EF_CUDA_ACCELERATORS EF_CUDA_SM90 EF_CUDA_VIRTUAL_SM(EF_CUDA_SM90)"
	.elftype	@"ET_EXEC"


//--------------------- .nv.info                  --------------------------
	.section	.nv.info,"",@"SHT_CUDA_INFO"
	.align	4


	//----- nvinfo : EIATTR_REGCOUNT
	.align		4
        /*0000*/ 	.byte	0x04, 0x2f
        /*0002*/ 	.short	(.L_3 - .L_2)
	.align		4
.L_2:
        /*0004*/ 	.word	index@(triton_poi_fused__native_batch_norm_legit_no_training_convolution_relu_3)
        /*0008*/ 	.word	0x0000001a


	//----- nvinfo : EIATTR_MIN_STACK_SIZE
	.align		4
.L_3:
        /*000c*/ 	.byte	0x04, 0x12
        /*000e*/ 	.short	(.L_5 - .L_4)
	.align		4
.L_4:
        /*0010*/ 	.word	index@(triton_poi_fused__native_batch_norm_legit_no_training_convolution_relu_3)
        /*0014*/ 	.word	0x00000000


	//----- nvinfo : EIATTR_FRAME_SIZE
	.align		4
.L_5:
        /*0018*/ 	.byte	0x04, 0x11
        /*001a*/ 	.short	(.L_7 - .L_6)
	.align		4
.L_6:
        /*001c*/ 	.word	index@(triton_poi_fused__native_batch_norm_legit_no_training_convolution_relu_3)
        /*0020*/ 	.word	0x00000000


	//----- nvinfo : EIATTR_MIN_STACK_SIZE
	.align		4
.L_7:
        /*0024*/ 	.byte	0x04, 0x12
        /*0026*/ 	.short	(.L_9 - .L_8)
	.align		4
.L_8:
        /*0028*/ 	.word	index@(triton_poi_fused__native_batch_norm_legit_no_training_convolution_relu_3)
        /*002c*/ 	.word	0x00000000
.L_9:


//--------------------- .nv.info.triton_poi_fused__native_batch_norm_legit_no_training_convolution_relu_3 --------------------------
	.section	.nv.info.triton_poi_fused__native_batch_norm_legit_no_training_convolution_relu_3,"",@"SHT_CUDA_INFO"
	.sectionflags	@""
	.align	4


	//----- nvinfo : EIATTR_CUDA_API_VERSION
	.align		4
        /*0000*/ 	.byte	0x04, 0x37
        /*0002*/ 	.short	(.L_11 - .L_10)
.L_10:
        /*0004*/ 	.word	0x0000007c


	//----- nvinfo : EIATTR_KPARAM_INFO
	.align		4
.L_11:
        /*0008*/ 	.byte	0x04, 0x17
        /*000a*/ 	.short	(.L_13 - .L_12)
.L_12:
        /*000c*/ 	.word	0x00000000
        /*0010*/ 	.short	0x0007
        /*0012*/ 	.short	0x0038
        /*0014*/ 	.byte	0x00, 0xf0, 0x11, 0x00


	//----- nvinfo : EIATTR_KPARAM_INFO
	.align		4
.L_13:
        /*0018*/ 	.byte	0x04, 0x17
        /*001a*/ 	.short	(.L_15 - .L_14)
.L_14:
        /*001c*/ 	.word	0x00000000
        /*0020*/ 	.short	0x0006
        /*0022*/ 	.short	0x0030
        /*0024*/ 	.byte	0x00, 0xf4, 0x21, 0x00


	//----- nvinfo : EIATTR_KPARAM_INFO
	.align		4
.L_15:
        /*0028*/ 	.byte	0x04, 0x17
        /*002a*/ 	.short	(.L_17 - .L_16)
.L_16:
        /*002c*/ 	.word	0x00000000
        /*0030*/ 	.short	0x0005
        /*0032*/ 	.short	0x0028
        /*0034*/ 	.byte	0x00, 0xf4, 0x21, 0x00


	//----- nvinfo : EIATTR_KPARAM_INFO
	.align		4
.L_17:
        /*0038*/ 	.byte	0x04, 0x17
        /*003a*/ 	.short	(.L_19 - .L_18)
.L_18:
        /*003c*/ 	.word	0x00000000
        /*0040*/ 	.short	0x0004
        /*0042*/ 	.short	0x0020
        /*0044*/ 	.byte	0x00, 0xf4, 0x21, 0x00


	//----- nvinfo : EIATTR_KPARAM_INFO
	.align		4
.L_19:
        /*0048*/ 	.byte	0x04, 0x17
        /*004a*/ 	.short	(.L_21 - .L_20)
.L_20:
        /*004c*/ 	.word	0x00000000
        /*0050*/ 	.short	0x0003
        /*0052*/ 	.short	0x0018
        /*0054*/ 	.byte	0x00, 0xf4, 0x21, 0x00


	//----- nvinfo : EIATTR_KPARAM_INFO
	.align		4
.L_21:
        /*0058*/ 	.byte	0x04, 0x17
        /*005a*/ 	.short	(.L_23 - .L_22)
.L_22:
        /*005c*/ 	.word	0x00000000
        /*0060*/ 	.short	0x0002
        /*0062*/ 	.short	0x0010
        /*0064*/ 	.byte	0x00, 0xf4, 0x21, 0x00


	//----- nvinfo : EIATTR_KPARAM_INFO
	.align		4
.L_23:
        /*0068*/ 	.byte	0x04, 0x17
        /*006a*/ 	.short	(.L_25 - .L_24)
.L_24:
        /*006c*/ 	.word	0x00000000
        /*0070*/ 	.short	0x0001
        /*0072*/ 	.short	0x0008
        /*0074*/ 	.byte	0x00, 0xf4, 0x21, 0x00


	//----- nvinfo : EIATTR_KPARAM_INFO
	.align		4
.L_25:
        /*0078*/ 	.byte	0x04, 0x17
        /*007a*/ 	.short	(.L_27 - .L_26)
.L_26:
        /*007c*/ 	.word	0x00000000
        /*0080*/ 	.short	0x0000
        /*0082*/ 	.short	0x0000
        /*0084*/ 	.byte	0x00, 0xf4, 0x21, 0x00


	//----- nvinfo : EIATTR_SPARSE_MMA_MASK
	.align		4
.L_27:
        /*0088*/ 	.byte	0x03, 0x50
        /*008a*/ 	.short	0x0000


	//----- nvinfo : EIATTR_MAXREG_COUNT
	.align		4
        /*008c*/ 	.byte	0x03, 0x1b
        /*008e*/ 	.short	0x00ff


	//----- nvinfo : EIATTR_EXIT_INSTR_OFFSETS
	.align		4
        /*0090*/ 	.byte	0x04, 0x1c
        /*0092*/ 	.short	(.L_29 - .L_28)


	//   ....[0]....
.L_28:
        /*0094*/ 	.word	0x00000490


	//   ....[1]....
        /*0098*/ 	.word	0x000004b0


	//----- nvinfo : EIATTR_REQNTID
	.align		4
.L_29:
        /*009c*/ 	.byte	0x04, 0x10
        /*009e*/ 	.short	(.L_31 - .L_30)
.L_30:
        /*00a0*/ 	.word	0x00000080
        /*00a4*/ 	.word	0x00000001
        /*00a8*/ 	.word	0x00000001


	//----- nvinfo : EIATTR_CBANK_PARAM_SIZE
	.align		4
.L_31:
        /*00ac*/ 	.byte	0x03, 0x19
        /*00ae*/ 	.short	0x003c


	//----- nvinfo : EIATTR_PARAM_CBANK
	.align		4
        /*00b0*/ 	.byte	0x04, 0x0a
        /*00b2*/ 	.short	(.L_33 - .L_32)
	.align		4
.L_32:
        /*00b4*/ 	.word	index@(.nv.constant0.triton_poi_fused__native_batch_norm_legit_no_training_convolution_relu_3)
        /*00b8*/ 	.short	0x0210
        /*00ba*/ 	.short	0x003c


	//----- nvinfo : EIATTR_SW_WAR
	.align		4
.L_33:
        /*00bc*/ 	.byte	0x04, 0x36
        /*00be*/ 	.short	(.L_35 - .L_34)
.L_34:
        /*00c0*/ 	.word	0x00000008
.L_35:


//--------------------- .nv.callgraph             --------------------------
	.section	.nv.callgraph,"",@"SHT_CUDA_CALLGRAPH"
	.align	4
	.sectionentsize	8
	.align		4
        /*0000*/ 	.word	0x00000000
	.align		4
        /*0004*/ 	.word	0xffffffff
	.align		4
        /*0008*/ 	.word	0x00000000
	.align		4
        /*000c*/ 	.word	0xfffffffe
	.align		4
        /*0010*/ 	.word	0x00000000
	.align		4
        /*0014*/ 	.word	0xfffffffd
	.align		4
        /*0018*/ 	.word	0x00000000
	.align		4
        /*001c*/ 	.word	0xfffffffc


//--------------------- .nv.constant4             --------------------------
	.section	.nv.constant4,"a",@progbits
	.align	8
	.align		8
.nv.constant4:
        /*0000*/ 	.dword	_$_str
	.align		8
        /*0008*/ 	.dword	_$_str_$_2


//--------------------- .text.triton_poi_fused__native_batch_norm_legit_no_training_convolution_relu_3 --------------------------
	.section	.text.triton_poi_fused__native_batch_norm_legit_no_training_convolution_relu_3,"ax",@progbits
	.align	128
        .global         triton_poi_fused__native_batch_norm_legit_no_training_convolution_relu_3
        .type           triton_poi_fused__native_batch_norm_legit_no_training_convolution_relu_3,@function
        .size           triton_poi_fused__native_batch_norm_legit_no_training_convolution_relu_3,(.L_x_1 - triton_poi_fused__native_batch_norm_legit_no_training_convolution_relu_3)
        .other          triton_poi_fused__native_batch_norm_legit_no_training_convolution_relu_3,@"STO_CUDA_ENTRY STV_DEFAULT"
triton_poi_fused__native_batch_norm_legit_no_training_convolution_relu_3:
.text.triton_poi_fused__native_batch_norm_legit_no_training_convolution_relu_3:
[----:B------:R-:W0:Y:S01]  /*0000*/  LDC R1, c[0x0][0x28] ;  /* 0x00000a00ff017b82 */ /* 0x000e220000000800 */
[----:B------:R-:W1:Y:S07]  /*0010*/  S2R R0, SR_TID.X ;  /* 0x0000000000007919 */ /* 0x000e6e0000002100 */
[----:B------:R-:W2:Y:S01]  /*0020*/  LDC.64 R2, c[0x0][0x228] ;  /* 0x00008a00ff027b82 */ /* 0x000ea20000000a00 */
[----:B------:R-:W-:Y:S01]  /*0030*/  CS2R R8, SRZ ;  /* 0x0000000000087805 */ /* 0x000fe2000001ff00 */
[----:B------:R-:W-:Y:S01]  /*0040*/  ULDC.64 UR4, c[0x0][0x208] ;  /* 0x0000820000047ab9 */ /* 0x000fe20000000a00 */
[----:B------:R-:W3:Y:S05]  /*0050*/  S2R R7, SR_CTAID.X ;  /* 0x0000000000077919 */ /* 0x000eea0000002500 */
[----:B------:R-:W4:Y:S08]  /*0060*/  LDC.64 R16, c[0x0][0x218] ;  /* 0x00008600ff107b82 */ /* 0x000f300000000a00 */
[----:B------:R-:W5:Y:S08]  /*0070*/  LDC.64 R18, c[0x0][0x220] ;  /* 0x00008800ff127b82 */ /* 0x000f700000000a00 */
[----:B------:R-:W5:Y:S01]  /*0080*/  LDC.64 R20, c[0x0][0x230] ;  /* 0x00008c00ff147b82 */ /* 0x000f620000000a00 */
[----:B-1----:R-:W-:-:S07]  /*0090*/  SHF.L.U32 R0, R0, 0x1, RZ ;  /* 0x0000000100007819 */ /* 0x002fce00000006ff */
[----:B------:R-:W1:Y:S01]  /*00a0*/  LDC.64 R14, c[0x0][0x238] ;  /* 0x00008e00ff0e7b82 */ /* 0x000e620000000a00 */
[----:B---3--:R-:W-:Y:S02]  /*00b0*/  SHF.R.S32.HI R5, RZ, 0x17, R7 ;  /* 0x00000017ff057819 */ /* 0x008fe40000011407 */
[----:B------:R-:W-:Y:S02]  /*00c0*/  LOP3.LUT R0, R0, 0xfe, RZ, 0xc0, !PT ;  /* 0x000000fe00007812 */ /* 0x000fe400078ec0ff */
[----:B------:R-:W-:Y:S02]  /*00d0*/  SGXT R5, R5, 0x1 ;  /* 0x000000010505781a */ /* 0x000fe40000000200 */
[----:B------:R-:W-:-:S04]  /*00e0*/  LEA R0, R7, R0, 0x8 ;  /* 0x0000000007007211 */ /* 0x000fc800078e40ff */
[----:B------:R-:W-:Y:S02]  /*00f0*/  LEA.HI R5, R5, R0, RZ, 0x7 ;  /* 0x0000000005057211 */ /* 0x000fe400078f38ff */
[----:B------:R-:W-:Y:S02]  /*0100*/  ISETP.GE.AND P0, PT, R0, 0x200, PT ;  /* 0x000002000000780c */ /* 0x000fe40003f06270 */
[----:B------:R-:W-:-:S04]  /*0110*/  LOP3.LUT R5, R5, 0xffffff80, RZ, 0xc0, !PT ;  /* 0xffffff8005057812 */ /* 0x000fc800078ec0ff */
[----:B------:R-:W-:Y:S02]  /*0120*/  IADD3 R12, R0, -R5, RZ ;  /* 0x80000005000c7210 */ /* 0x000fe40007ffe0ff */
[----:B------:R-:W3:Y:S03]  /*0130*/  LDC.64 R4, c[0x0][0x210] ;  /* 0x00008400ff047b82 */ /* 0x000ee60000000a00 */
[----:B--2---:R-:W-:-:S05]  /*0140*/  IMAD.WIDE R2, R12, 0x4, R2 ;  /* 0x000000040c027825 */ /* 0x004fca00078e0202 */
[----:B------:R2:W3:Y:S01]  /*0150*/  @!P0 LDG.E.EL.64 R8, desc[UR4][R2.64] ;  /* 0x0000000402088981 */ /* 0x0004e2000c2e1b00 */
[----:B------:R-:W-:Y:S02]  /*0160*/  CS2R R10, SRZ ;  /* 0x00000000000a7805 */ /* 0x000fe4000001ff00 */
[----:B------:R-:W-:Y:S01]  /*0170*/  CS2R R6, SRZ ;  /* 0x0000000000067805 */ /* 0x000fe2000001ff00 */
[----:B----4-:R-:W-:-:S04]  /*0180*/  IMAD.WIDE R16, R12, 0x4, R16 ;  /* 0x000000040c107825 */ /* 0x010fc800078e0210 */
[----:B-----5:R-:W-:Y:S01]  /*0190*/  IMAD.WIDE R18, R12, 0x4, R18 ;  /* 0x000000040c127825 */ /* 0x020fe200078e0212 */
[----:B------:R-:W4:Y:S01]  /*01a0*/  @!P0 LDG.E.EL.64 R10, desc[UR4][R16.64] ;  /* 0x00000004100a8981 */ /* 0x000f22000c2e1b00 */
[----:B--2---:R-:W-:Y:S02]  /*01b0*/  CS2R R2, SRZ ;  /* 0x0000000000027805 */ /* 0x004fe4000001ff00 */
[----:B---3--:R-:W-:-:S04]  /*01c0*/  IMAD.WIDE R4, R0, 0x4, R4 ;  /* 0x0000000400047825 */ /* 0x008fc800078e0204 */
[----:B------:R2:W3:Y:S04]  /*01d0*/  @!P0 LDG.E.EL.64 R2, desc[UR4][R18.64] ;  /* 0x0000000412028981 */ /* 0x0004e8000c2e1b00 */
[----:B------:R-:W4:Y:S01]  /*01e0*/  @!P0 LDG.E.64 R6, desc[UR4][R4.64] ;  /* 0x0000000404068981 */ /* 0x000f22000c1e1b00 */
[----:B0-----:R-:W-:-:S04]  /*01f0*/  IMAD.WIDE R20, R12, 0x4, R20 ;  /* 0x000000040c147825 */ /* 0x001fc800078e0214 */
[----:B-1----:R-:W-:Y:S01]  /*0200*/  IMAD.WIDE R22, R12, 0x4, R14 ;  /* 0x000000040c167825 */ /* 0x002fe200078e020e */
[----:B------:R-:W-:Y:S02]  /*0210*/  CS2R R12, SRZ ;  /* 0x00000000000c7805 */ /* 0x000fe4000001ff00 */
[----:B------:R-:W-:-:S04]  /*0220*/  CS2R R14, SRZ ;  /* 0x00000000000e7805 */ /* 0x000fc8000001ff00 */
[----:B------:R-:W5:Y:S04]  /*0230*/  @!P0 LDG.E.EL.64 R12, desc[UR4][R20.64] ;  /* 0x00000004140c8981 */ /* 0x000f68000c2e1b00 */
[----:B------:R-:W5:Y:S01]  /*0240*/  @!P0 LDG.E.EL.64 R14, desc[UR4][R22.64] ;  /* 0x00000004160e8981 */ /* 0x000f62000c2e1b00 */
[----:B--2---:R-:W-:Y:S01]  /*0250*/  HFMA2.MMA R18, -RZ, RZ, 1.625, 0 ;  /* 0x3e800000ff127435 */ /* 0x004fe200000001ff */
[----:B------:R-:W-:Y:S01]  /*0260*/  FADD R8, R8, 9.9999997473787516356e-06 ;  /* 0x3727c5ac08087421 */ /* 0x000fe20000000000 */
[----:B------:R-:W-:-:S03]  /*0270*/  FADD R9, R9, 9.9999997473787516356e-06 ;  /* 0x3727c5ac09097421 */ /* 0x000fc60000000000 */
[----:B------:R-:W0:Y:S08]  /*0280*/  MUFU.SQRT R16, R8 ;  /* 0x0000000800107308 */ /* 0x000e300000002000 */
[----:B------:R1:W2:Y:S01]  /*0290*/  MUFU.SQRT R17, R9 ;  /* 0x0000000900117308 */ /* 0x0002a20000002000 */
[C---:B0-----:R-:W-:Y:S02]  /*02a0*/  FSETP.GT.AND P1, PT, R16.reuse, 8.50705917302346158658e+37, PT ;  /* 0x7e8000001000780b */ /* 0x041fe40003f24000 */
[----:B------:R-:W-:Y:S01]  /*02b0*/  FSETP.GEU.AND P3, PT, R16, 1.175494350822287508e-38, PT ;  /* 0x008000001000780b */ /* 0x000fe20003f6e000 */
[----:B-1----:R-:W0:Y:S01]  /*02c0*/  LDC.64 R8, c[0x0][0x240] ;  /* 0x00009000ff087b82 */ /* 0x002e220000000a00 */
[----:B--2---:R-:W-:-:S02]  /*02d0*/  FSETP.GT.AND P2, PT, R17, 8.50705917302346158658e+37, PT ;  /* 0x7e8000001100780b */ /* 0x004fc40003f44000 */
[----:B------:R-:W-:-:S07]  /*02e0*/  FSETP.GEU.AND P4, PT, R17, 1.175494350822287508e-38, PT ;  /* 0x008000001100780b */ /* 0x000fce0003f8e000 */
[----:B------:R-:W-:-:S04]  /*02f0*/  @P1 FMUL R16, R16, 0.25 ;  /* 0x3e80000010101820 */ /* 0x000fc80000400000 */
[----:B------:R-:W-:Y:S01]  /*0300*/  @!P3 FMUL R16, R16, 16777216 ;  /* 0x4b8000001010b820 */ /* 0x000fe20000400000 */
[----:B------:R-:W-:-:S04]  /*0310*/  @P2 FMUL R17, R17, 0.25 ;  /* 0x3e80000011112820 */ /* 0x000fc80000400000 */
[----:B------:R-:W-:Y:S01]  /*0320*/  @!P4 FMUL R17, R17, 16777216 ;  /* 0x4b8000001111c820 */ /* 0x000fe20000400000 */
[----:B------:R-:W1:Y:S01]  /*0330*/  MUFU.RCP R16, R16 ;  /* 0x0000001000107308 */ /* 0x000e620000001000 */
[----:B------:R-:W-:-:S07]  /*0340*/  FSEL R19, R18, 1, P1 ;  /* 0x3f80000012137808 */ /* 0x000fce0000800000 */
[----:B------:R-:W2:Y:S01]  /*0350*/  MUFU.RCP R17, R17 ;  /* 0x0000001100117308 */ /* 0x000ea20000001000 */
[----:B------:R-:W-:Y:S01]  /*0360*/  FSEL R18, R18, 1, P2 ;  /* 0x3f80000012127808 */ /* 0x000fe20001000000 */
[----:B------:R-:W-:Y:S01]  /*0370*/  @!P3 FMUL R19, R19, 16777216 ;  /* 0x4b8000001313b820 */ /* 0x000fe20000400000 */
[----:B----4-:R-:W-:Y:S01]  /*0380*/  FADD R6, R10, R6 ;  /* 0x000000060a067221 */ /* 0x010fe20000000000 */
[----:B------:R-:W-:Y:S02]  /*0390*/  FADD R7, R11, R7 ;  /* 0x000000070b077221 */ /* 0x000fe40000000000 */
[----:B------:R-:W-:Y:S01]  /*03a0*/  @!P4 FMUL R18, R18, 16777216 ;  /* 0x4b8000001212c820 */ /* 0x000fe20000400000 */
[----:B-1----:R-:W-:Y:S01]  /*03b0*/  FMUL R19, R16, R19 ;  /* 0x0000001310137220 */ /* 0x002fe20000400000 */
[----:B---3--:R-:W-:Y:S01]  /*03c0*/  FADD R2, R6, -R2 ;  /* 0x8000000206027221 */ /* 0x008fe20000000000 */
[----:B------:R-:W-:Y:S01]  /*03d0*/  FADD R3, R7, -R3 ;  /* 0x8000000307037221 */ /* 0x000fe20000000000 */
[----:B--2---:R-:W-:-:S02]  /*03e0*/  FMUL R18, R17, R18 ;  /* 0x0000001211127220 */ /* 0x004fc40000400000 */
[----:B------:R-:W-:Y:S02]  /*03f0*/  FMUL R19, R2, R19 ;  /* 0x0000001302137220 */ /* 0x000fe40000400000 */
[----:B------:R-:W-:Y:S02]  /*0400*/  FMUL R18, R3, R18 ;  /* 0x0000001203127220 */ /* 0x000fe40000400000 */
[----:B-----5:R-:W-:Y:S02]  /*0410*/  FFMA R12, R19, R12, R14 ;  /* 0x0000000c130c7223 */ /* 0x020fe4000000000e */
[----:B------:R-:W-:Y:S01]  /*0420*/  FFMA R13, R18, R13, R15 ;  /* 0x0000000d120d7223 */ /* 0x000fe2000000000f */
[----:B------:R1:W-:Y:S02]  /*0430*/  @!P0 STG.E.64 desc[UR4][R4.64], R6 ;  /* 0x0000000604008986 */ /* 0x0003e4000c101b04 */
[----:B------:R-:W-:Y:S02]  /*0440*/  FSETP.GEU.AND P1, PT, R12, RZ, PT ;  /* 0x000000ff0c00720b */ /* 0x000fe40003f2e000 */
[----:B------:R-:W-:Y:S01]  /*0450*/  FSETP.GEU.AND P2, PT, R13, RZ, PT ;  /* 0x000000ff0d00720b */ /* 0x000fe20003f4e000 */
[----:B0-----:R-:W-:Y:S01]  /*0460*/  IMAD.WIDE R8, R0, 0x4, R8 ;  /* 0x0000000400087825 */ /* 0x001fe200078e0208 */
[----:B------:R-:W-:-:S02]  /*0470*/  FSEL R12, R12, RZ, P1 ;  /* 0x000000ff0c0c7208 */ /* 0x000fc40000800000 */
[----:B------:R-:W-:Y:S01]  /*0480*/  FSEL R13, R13, RZ, P2 ;  /* 0x000000ff0d0d7208 */ /* 0x000fe20001000000 */
[----:B------:R-:W-:Y:S08]  /*0490*/  @P0 EXIT ;  /* 0x000000000000094d */ /* 0x000ff00003800000 */
[----:B------:R-:W-:Y:S01]  /*04a0*/  STG.E.64 desc[UR4][R8.64], R12 ;  /* 0x0000000c08007986 */ /* 0x000fe2000c101b04 */
[----:B------:R-:W-:Y:S05]  /*04b0*/  EXIT ;  /* 0x000000000000794d */ /* 0x000fea0003800000 */
.L_x_0:
[----:B------:R-:W-:-:S00]  /*04c0*/  BRA `(.L_x_0) ;  /* 0xfffffffc00fc7947 */ /* 0x000fc0000383ffff */
[----:B------:R-:W-:-:S00]  /*04d0*/  NOP ;  /* 0x0000000000007918 */ /* 0x000fc00000000000 */
        /* <DEDUP_REMOVED lines=10> */
.L_x_1:


//--------------------- .nv.global.init           --------------------------
	.section	.nv.global.init,"aw",@progbits
.nv.global.init:
	.type		_$_str,@object
	.size		_$_str,(_$_str_$_2 - _$_str)
_$_str:
        /*0000*/ 	.byte	0x5f, 0x5f, 0x43, 0x55, 0x44, 0x41, 0x5f, 0x46, 0x54, 0x5a, 0x00
	.type		_$_str_$_2,@object
	.size		_$_str_$_2,(.L_1 - _$_str_$_2)
_$_str_$_2:
        /*000b*/ 	.byte	0x5f, 0x5f, 0x43, 0x55, 0x44, 0x41, 0x5f, 0x50, 0x52, 0x45, 0x43, 0x5f, 0x53, 0x51, 0x52, 0x54
        /*001b*/ 	.byte	0x00
.L_1:


//--------------------- .nv.constant0.triton_poi_fused__native_batch_norm_legit_no_training_convolution_relu_3 --------------------------
	.section	.nv.constant0.triton_poi_fused__native_batch_norm_legit_no_training_convolution_relu_3,"a",@progbits
	.sectionflags	@""
	.align	4
.nv.constant0.triton_poi_fused__native_batch_norm_legit_no_training_convolution_relu_3:
	.zero		588
